//
// Generated by NVIDIA NVVM Compiler
//
// Compiler Build ID: CL-36424714
// Cuda compilation tools, release 13.0, V13.0.88
// Based on NVVM 20.0.0
//

.version 9.0
.target sm_100
.address_size 64

	// .globl	kernmulRSymm2Dz

.visible .entry kernmulRSymm2Dz(
	.param .u64 .ptr .align 1 kernmulRSymm2Dz_param_0,
	.param .u64 .ptr .align 1 kernmulRSymm2Dz_param_1,
	.param .u32 kernmulRSymm2Dz_param_2,
	.param .u32 kernmulRSymm2Dz_param_3
)
{
	.reg .pred 	%p<5>;
	.reg .b32 	%r<17>;
	.reg .b32 	%f<6>;
	.reg .b64 	%rd<9>;

	ld.param.u64 	%rd1, [kernmulRSymm2Dz_param_0];
	ld.param.u64 	%rd2, [kernmulRSymm2Dz_param_1];
	ld.param.u32 	%r3, [kernmulRSymm2Dz_param_2];
	ld.param.u32 	%r4, [kernmulRSymm2Dz_param_3];
	mov.u32 	%r5, %ctaid.y;
	mov.u32 	%r6, %ntid.y;
	mov.u32 	%r7, %tid.y;
	mad.lo.s32 	%r1, %r5, %r6, %r7;
	mov.u32 	%r8, %ctaid.x;
	mov.u32 	%r9, %ntid.x;
	mov.u32 	%r10, %tid.x;
	mad.lo.s32 	%r2, %r8, %r9, %r10;
	setp.le.s32 	%p1, %r4, %r1;
	setp.ge.s32 	%p2, %r2, %r3;
	or.pred  	%p3, %p2, %p1;
	@%p3 bra 	$L__BB0_2;
	cvta.to.global.u64 	%rd3, %rd2;
	cvta.to.global.u64 	%rd4, %rd1;
	mad.lo.s32 	%r11, %r4, %r1, %r2;
	sub.s32 	%r12, %r4, %r1;
	mad.lo.s32 	%r13, %r12, %r3, %r2;
	shl.b32 	%r14, %r11, 1;
	mul.wide.s32 	%rd5, %r14, 4;
	add.s64 	%rd6, %rd4, %rd5;
	ld.global.f32 	%f1, [%rd6];
	ld.global.f32 	%f2, [%rd6+4];
	shr.u32 	%r15, %r4, 1;
	setp.gt.u32 	%p4, %r1, %r15;
	selp.b32 	%r16, %r13, %r11, %p4;
	mul.wide.s32 	%rd7, %r16, 4;
	add.s64 	%rd8, %rd3, %rd7;
	ld.global.nc.f32 	%f3, [%rd8];
	mul.f32 	%f4, %f1, %f3;
	st.global.f32 	[%rd6], %f4;
	mul.f32 	%f5, %f2, %f3;
	st.global.f32 	[%rd6+4], %f5;
$L__BB0_2:
	ret;

}


// ===== COMPILED SASS (sm_100) =====

	.target	sm_100

	.elftype	@"ET_EXEC"


//--------------------- .note.nv.tkinfo           --------------------------
	.section	.note.nv.tkinfo,"",@"SHT_NOTE"
	.sectionflags	@"SHF_NOTE_NV_TKINFO"
	.tkinfo
        /*0018*/ 	.word	0x00000002
        /*0030*/ 	.string	""
        /*0030*/ 	.string	"ptxas"
        /*0030*/ 	.string	"Cuda compilation tools, release 13.0, V13.0.88"
        /*0030*/ 	.string	"Build cuda_13.0.r13.0/compiler.36424714_0"
        /*0030*/ 	.string	"-arch sm_100 -m 64 "



//--------------------- .note.nv.cuinfo           --------------------------
	.section	.note.nv.cuinfo,"",@"SHT_NOTE"
	.sectionflags	@"SHF_NOTE_NV_CUINFO"
        /*0018*/ 	.short	0x0002
        /*001a*/ 	.short	0x0064
        /*001c*/ 	.short	0x0082
	.zero		2


//--------------------- .nv.info                  --------------------------
	.section	.nv.info,"",@"SHT_CUDA_INFO"
	.align	4


	//----- nvinfo : EIATTR_REGCOUNT
	.align		4
        /*0000*/ 	.byte	0x04, 0x2f
        /*0002*/ 	.short	(.L_1 - .L_0)
	.align		4
.L_0:
        /*0004*/ 	.word	index@(kernmulRSymm2Dz)
        /*0008*/ 	.word	0x0000000e


	//----- nvinfo : EIATTR_FRAME_SIZE
	.align		4
.L_1:
        /*000c*/ 	.byte	0x04, 0x11
        /*000e*/ 	.short	(.L_3 - .L_2)
	.align		4
.L_2:
        /*0010*/ 	.word	index@(kernmulRSymm2Dz)
        /*0014*/ 	.word	0x00000000


	//----- nvinfo : EIATTR_MIN_STACK_SIZE
	.align		4
.L_3:
        /*0018*/ 	.byte	0x04, 0x12
        /*001a*/ 	.short	(.L_5 - .L_4)
	.align		4
.L_4:
        /*001c*/ 	.word	index@(kernmulRSymm2Dz)
        /*0020*/ 	.word	0x00000000
.L_5:


//--------------------- .nv.compat                --------------------------
	.section	.nv.compat,"",@"SHT_CUDA_COMPAT_INFO"
	.align	4
        /*0000*/ 	.byte	0x02, 0x09, 0x00, 0x00, 0x02, 0x02, 0x01, 0x00, 0x02, 0x05, 0x05, 0x00, 0x03, 0x07, 0x01, 0x01
        /*0010*/ 	.byte	0x02, 0x03, 0x00, 0x00, 0x02, 0x06, 0x01, 0x00, 0x04, 0x0b, 0x08, 0x00, 0x09, 0x00, 0x00, 0x00
        /*0020*/ 	.byte	0x00, 0x00, 0x00, 0x00


//--------------------- .nv.info.kernmulRSymm2Dz  --------------------------
	.section	.nv.info.kernmulRSymm2Dz,"",@"SHT_CUDA_INFO"
	.sectionflags	@""
	.align	4


	//----- nvinfo : EIATTR_CUDA_API_VERSION
	.align		4
        /*0000*/ 	.byte	0x04, 0x37
        /*0002*/ 	.short	(.L_7 - .L_6)
.L_6:
        /*0004*/ 	.word	0x00000082


	//----- nvinfo : EIATTR_KPARAM_INFO
	.align		4
.L_7:
        /*0008*/ 	.byte	0x04, 0x17
        /*000a*/ 	.short	(.L_9 - .L_8)
.L_8:
        /*000c*/ 	.word	0x00000000
        /*0010*/ 	.short	0x0003
        /*0012*/ 	.short	0x0014
        /*0014*/ 	.byte	0x00, 0xf0, 0x11, 0x00


	//----- nvinfo : EIATTR_KPARAM_INFO
	.align		4
.L_9:
        /*0018*/ 	.byte	0x04, 0x17
        /*001a*/ 	.short	(.L_11 - .L_10)
.L_10:
        /*001c*/ 	.word	0x00000000
        /*0020*/ 	.short	0x0002
        /*0022*/ 	.short	0x0010
        /*0024*/ 	.byte	0x00, 0xf0, 0x11, 0x00


	//----- nvinfo : EIATTR_KPARAM_INFO
	.align		4
.L_11:
        /*0028*/ 	.byte	0x04, 0x17
        /*002a*/ 	.short	(.L_13 - .L_12)
.L_12:
        /*002c*/ 	.word	0x00000000
        /*0030*/ 	.short	0x0001
        /*0032*/ 	.short	0x0008
        /*0034*/ 	.byte	0x00, 0xf5, 0x21, 0x00


	//----- nvinfo : EIATTR_KPARAM_INFO
	.align		4
.L_13:
        /*0038*/ 	.byte	0x04, 0x17
        /*003a*/ 	.short	(.L_15 - .L_14)
.L_14:
        /*003c*/ 	.word	0x00000000
        /*0040*/ 	.short	0x0000
        /*0042*/ 	.short	0x0000
        /*0044*/ 	.byte	0x00, 0xf5, 0x21, 0x00


	//----- nvinfo : EIATTR_SPARSE_MMA_MASK
	.align		4
.L_15:
        /*0048*/ 	.byte	0x03, 0x50
        /*004a*/ 	.short	0x0000


	//----- nvinfo : EIATTR_MAXREG_COUNT
	.align		4
        /*004c*/ 	.byte	0x03, 0x1b
        /*004e*/ 	.short	0x00ff


	//----- nvinfo : EIATTR_MERCURY_ISA_VERSION
	.align		4
        /*0050*/ 	.byte	0x03, 0x5f
        /*0052*/ 	.short	0x0101


	//----- nvinfo : EIATTR_VRC_CTA_INIT_COUNT
	.align		4
        /*0054*/ 	.byte	0x02, 0x4a
	.zero		1
	.zero		1


	//----- nvinfo : EIATTR_EXIT_INSTR_OFFSETS
	.align		4
        /*0058*/ 	.byte	0x04, 0x1c
        /*005a*/ 	.short	(.L_17 - .L_16)


	//   ....[0]....
.L_16:
        /*005c*/ 	.word	0x000000c0


	//   ....[1]....
        /*0060*/ 	.word	0x000001f0


	//----- nvinfo : EIATTR_CBANK_PARAM_SIZE
	.align		4
.L_17:
        /*0064*/ 	.byte	0x03, 0x19
        /*0066*/ 	.short	0x0018


	//----- nvinfo : EIATTR_PARAM_CBANK
	.align		4
        /*0068*/ 	.byte	0x04, 0x0a
        /*006a*/ 	.short	(.L_19 - .L_18)
	.align		4
.L_18:
        /*006c*/ 	.word	index@(.nv.constant0.kernmulRSymm2Dz)
        /*0070*/ 	.short	0x0380
        /*0072*/ 	.short	0x0018


	//----- nvinfo : EIATTR_SW_WAR
	.align		4
.L_19:
        /*0074*/ 	.byte	0x04, 0x36
        /*0076*/ 	.short	(.L_21 - .L_20)
.L_20:
        /*0078*/ 	.word	0x00000008
.L_21:


//--------------------- .nv.callgraph             --------------------------
	.section	.nv.callgraph,"",@"SHT_CUDA_CALLGRAPH"
	.align	4
	.sectionentsize	8
	.align		4
        /*0000*/ 	.word	0x00000000
	.align		4
        /*0004*/ 	.word	0xffffffff
	.align		4
        /*0008*/ 	.word	0x00000000
	.align		4
        /*000c*/ 	.word	0xfffffffe
	.align		4
        /*0010*/ 	.word	0x00000000
	.align		4
        /*0014*/ 	.word	0xfffffffd
	.align		4
        /*0018*/ 	.word	0x00000000
	.align		4
        /*001c*/ 	.word	0xfffffffc


//--------------------- .text.kernmulRSymm2Dz     --------------------------
	.section	.text.kernmulRSymm2Dz,"ax",@progbits
	.align	128
        .global         kernmulRSymm2Dz
        .type           kernmulRSymm2Dz,@function
        .size           kernmulRSymm2Dz,(.L_x_1 - kernmulRSymm2Dz)
        .other          kernmulRSymm2Dz,@"STO_CUDA_ENTRY STV_DEFAULT"
kernmulRSymm2Dz:
.text.kernmulRSymm2Dz:
[----:B------:R-:W-:Y:S01]  /*0000*/  LDC R1, c[0x0][0x37c] ;  /* 0x0000df00ff017b82 */ /* 0x000fe20000000800 */
[----:B------:R-:W0:Y:S07]  /*0010*/  S2R R3, SR_TID.Y ;  /* 0x0000000000037919 */ /* 0x000e2e0000002200 */
[----:B------:R-:W0:Y:S01]  /*0020*/  S2UR UR4, SR_CTAID.Y ;  /* 0x00000000000479c3 */ /* 0x000e220000002600 */
[----:B------:R-:W1:Y:S01]  /*0030*/  LDCU.64 UR6, c[0x0][0x390] ;  /* 0x00007200ff0677ac */ /* 0x000e620008000a00 */
[----:B------:R-:W2:Y:S06]  /*0040*/  S2R R2, SR_TID.X ;  /* 0x0000000000027919 */ /* 0x000eac0000002100 */
[----:B------:R-:W0:Y:S08]  /*0050*/  LDC R0, c[0x0][0x364] ;  /* 0x0000d900ff007b82 */ /* 0x000e300000000800 */
[----:B------:R-:W2:Y:S08]  /*0060*/  S2UR UR5, SR_CTAID.X ;  /* 0x00000000000579c3 */ /* 0x000eb00000002500 */
[----:B------:R-:W2:Y:S01]  /*0070*/  LDC R7, c[0x0][0x360] ;  /* 0x0000d800ff077b82 */ /* 0x000ea20000000800 */
[----:B0-----:R-:W-:-:S05]  /*0080*/  IMAD R0, R0, UR4, R3 ;  /* 0x0000000400007c24 */ /* 0x001fca000f8e0203 */
[----:B-1----:R-:W-:Y:S01]  /*0090*/  ISETP.GE.AND P0, PT, R0, UR7, PT ;  /* 0x0000000700007c0c */ /* 0x002fe2000bf06270 */
[----:B--2---:R-:W-:-:S05]  /*00a0*/  IMAD R7, R7, UR5, R2 ;  /* 0x0000000507077c24 */ /* 0x004fca000f8e0202 */
[----:B------:R-:W-:-:S13]  /*00b0*/  ISETP.GE.OR P0, PT, R7, UR6, P0 ;  /* 0x0000000607007c0c */ /* 0x000fda0008706670 */
[----:B------:R-:W-:Y:S05]  /*00c0*/  @P0 EXIT ;  /* 0x000000000000094d */ /* 0x000fea0003800000 */
[----:B------:R-:W0:Y:S01]  /*00d0*/  LDC.64 R4, c[0x0][0x388] ;  /* 0x0000e200ff047b82 */ /* 0x000e220000000a00 */
[----:B------:R-:W-:Y:S02]  /*00e0*/  USHF.R.U32.HI UR4, URZ, 0x1, UR7 ;  /* 0x00000001ff047899 */ /* 0x000fe40008011607 */
[----:B------:R-:W-:-:S04]  /*00f0*/  IMAD R9, R0, UR7, R7 ;  /* 0x0000000700097c24 */ /* 0x000fc8000f8e0207 */
[C---:B------:R-:W-:Y:S01]  /*0100*/  ISETP.GT.U32.AND P0, PT, R0.reuse, UR4, PT ;  /* 0x0000000400007c0c */ /* 0x040fe2000bf04070 */
[----:B------:R-:W1:Y:S01]  /*0110*/  LDC.64 R2, c[0x0][0x380] ;  /* 0x0000e000ff027b82 */ /* 0x000e620000000a00 */
[----:B------:R-:W-:Y:S02]  /*0120*/  IADD3 R0, PT, PT, -R0, UR7, RZ ;  /* 0x0000000700007c10 */ /* 0x000fe4000fffe1ff */
[----:B------:R-:W-:Y:S01]  /*0130*/  SHF.L.U32 R11, R9, 0x1, RZ ;  /* 0x00000001090b7819 */ /* 0x000fe200000006ff */
[----:B------:R-:W2:Y:S08]  /*0140*/  LDCU.64 UR4, c[0x0][0x358] ;  /* 0x00006b00ff0477ac */ /* 0x000eb00008000a00 */
[----:B------:R-:W-:-:S04]  /*0150*/  @P0 IMAD R9, R0, UR6, R7 ;  /* 0x0000000600090c24 */ /* 0x000fc8000f8e0207 */
[----:B0-----:R-:W-:-:S06]  /*0160*/  IMAD.WIDE R4, R9, 0x4, R4 ;  /* 0x0000000409047825 */ /* 0x001fcc00078e0204 */
[----:B--2---:R-:W2:Y:S01]  /*0170*/  LDG.E.CONSTANT R5, desc[UR4][R4.64] ;  /* 0x0000000404057981 */ /* 0x004ea2000c1e9900 */
[----:B-1----:R-:W-:-:S05]  /*0180*/  IMAD.WIDE R2, R11, 0x4, R2 ;  /* 0x000000040b027825 */ /* 0x002fca00078e0202 */
[----:B------:R-:W2:Y:S04]  /*0190*/  LDG.E R0, desc[UR4][R2.64] ;  /* 0x0000000402007981 */ /* 0x000ea8000c1e1900 */
[----:B------:R-:W3:Y:S01]  /*01a0*/  LDG.E R6, desc[UR4][R2.64+0x4] ;  /* 0x0000040402067981 */ /* 0x000ee2000c1e1900 */
[-C--:B--2---:R-:W-:Y:S01]  /*01b0*/  FMUL R7, R0, R5.reuse ;  /* 0x0000000500077220 */ /* 0x084fe20000400000 */
[----:B---3--:R-:W-:-:S04]  /*01c0*/  FMUL R9, R6, R5 ;  /* 0x0000000506097220 */ /* 0x008fc80000400000 */
[----:B------:R-:W-:Y:S04]  /*01d0*/  STG.E desc[UR4][R2.64], R7 ;  /* 0x0000000702007986 */ /* 0x000fe8000c101904 */
[----:B------:R-:W-:Y:S01]  /*01e0*/  STG.E desc[UR4][R2.64+0x4], R9 ;  /* 0x0000040902007986 */ /* 0x000fe2000c101904 */
[----:B------:R-:W-:Y:S05]  /*01f0*/  EXIT ;  /* 0x000000000000794d */ /* 0x000fea0003800000 */
.L_x_0:
[----:B------:R-:W-:-:S00]  /*0200*/  BRA `(.L_x_0) ;  /* 0xfffffffc00fc7947 */ /* 0x000fc0000383ffff */
[----:B------:R-:W-:-:S00]  /*0210*/  NOP ;  /* 0x0000000000007918 */ /* 0x000fc00000000000 */
        /* <DEDUP_REMOVED lines=14> */
.L_x_1:


//--------------------- .nv.shared.reserved.0     --------------------------
	.section	.nv.shared.reserved.0,"aw",@nobits
	.weak		__nv_reservedSMEM_offset_0_alias
	.size		__nv_reservedSMEM_offset_0_alias, 0, 64
	.other		__nv_reservedSMEM_offset_0_alias,@"STO_CUDA_RESERVED_SHARED STV_DEFAULT"
__nv_reservedSMEM_offset_0_alias:
	.zero		0
	.zero		64


//--------------------- .nv.constant0.kernmulRSymm2Dz --------------------------
	.section	.nv.constant0.kernmulRSymm2Dz,"a",@progbits
	.sectionflags	@""
	.align	4
.nv.constant0.kernmulRSymm2Dz:
	.zero		920


//--------------------- SYMBOLS --------------------------

	.type		.nv.reservedSmem.offset0,@object
	.size		.nv.reservedSmem.offset0,0x4
